//
// Generated by NVIDIA NVVM Compiler
//
// Compiler Build ID: CL-36424714
// Cuda compilation tools, release 13.0, V13.0.88
// Based on NVVM 20.0.0
//

.version 9.0
.target sm_100
.address_size 64

	// .globl	MatrixMultiply

.visible .entry MatrixMultiply(
	.param .u64 .ptr .align 1 MatrixMultiply_param_0,
	.param .u64 .ptr .align 1 MatrixMultiply_param_1,
	.param .u64 .ptr .align 1 MatrixMultiply_param_2,
	.param .u32 MatrixMultiply_param_3,
	.param .u32 MatrixMultiply_param_4,
	.param .u32 MatrixMultiply_param_5
)
{
	.reg .pred 	%p<10>;
	.reg .b32 	%r<109>;
	.reg .b64 	%rd<40>;

	ld.param.u64 	%rd5, [MatrixMultiply_param_0];
	ld.param.u64 	%rd6, [MatrixMultiply_param_1];
	ld.param.u64 	%rd4, [MatrixMultiply_param_2];
	ld.param.u32 	%r32, [MatrixMultiply_param_4];
	ld.param.u32 	%r33, [MatrixMultiply_param_5];
	cvta.to.global.u64 	%rd1, %rd6;
	cvta.to.global.u64 	%rd2, %rd5;
	mov.u32 	%r35, %ctaid.x;
	mov.u32 	%r36, %ntid.x;
	mov.u32 	%r37, %tid.x;
	mad.lo.s32 	%r1, %r35, %r36, %r37;
	mov.u32 	%r38, %ctaid.y;
	mov.u32 	%r39, %ntid.y;
	mov.u32 	%r40, %tid.y;
	mad.lo.s32 	%r2, %r38, %r39, %r40;
	setp.lt.s32 	%p1, %r32, 1;
	mov.b32 	%r108, 0;
	@%p1 bra 	$L__BB0_12;
	mul.lo.s32 	%r3, %r32, %r1;
	and.b32  	%r4, %r32, 7;
	setp.lt.u32 	%p2, %r32, 8;
	mov.b32 	%r103, 0;
	mov.u32 	%r108, %r103;
	@%p2 bra 	$L__BB0_4;
	and.b32  	%r103, %r32, 2147483640;
	neg.s32 	%r97, %r103;
	shl.b32 	%r7, %r33, 3;
	add.s64 	%rd3, %rd2, 16;
	mov.b32 	%r108, 0;
	mul.wide.s32 	%rd11, %r33, 4;
	mov.u32 	%r95, %r3;
	mov.u32 	%r96, %r2;
$L__BB0_3:
	.pragma "nounroll";
	mul.wide.s32 	%rd7, %r95, 4;
	add.s64 	%rd8, %rd3, %rd7;
	ld.global.u32 	%r44, [%rd8+-16];
	mul.wide.s32 	%rd9, %r96, 4;
	add.s64 	%rd10, %rd1, %rd9;
	ld.global.u32 	%r45, [%rd10];
	mad.lo.s32 	%r46, %r45, %r44, %r108;
	ld.global.u32 	%r47, [%rd8+-12];
	add.s64 	%rd12, %rd10, %rd11;
	ld.global.u32 	%r48, [%rd12];
	mad.lo.s32 	%r49, %r48, %r47, %r46;
	ld.global.u32 	%r50, [%rd8+-8];
	add.s64 	%rd13, %rd12, %rd11;
	ld.global.u32 	%r51, [%rd13];
	mad.lo.s32 	%r52, %r51, %r50, %r49;
	ld.global.u32 	%r53, [%rd8+-4];
	add.s64 	%rd14, %rd13, %rd11;
	ld.global.u32 	%r54, [%rd14];
	mad.lo.s32 	%r55, %r54, %r53, %r52;
	ld.global.u32 	%r56, [%rd8];
	add.s64 	%rd15, %rd14, %rd11;
	ld.global.u32 	%r57, [%rd15];
	mad.lo.s32 	%r58, %r57, %r56, %r55;
	ld.global.u32 	%r59, [%rd8+4];
	add.s64 	%rd16, %rd15, %rd11;
	ld.global.u32 	%r60, [%rd16];
	mad.lo.s32 	%r61, %r60, %r59, %r58;
	ld.global.u32 	%r62, [%rd8+8];
	add.s64 	%rd17, %rd16, %rd11;
	ld.global.u32 	%r63, [%rd17];
	mad.lo.s32 	%r64, %r63, %r62, %r61;
	ld.global.u32 	%r65, [%rd8+12];
	add.s64 	%rd18, %rd17, %rd11;
	ld.global.u32 	%r66, [%rd18];
	mad.lo.s32 	%r108, %r66, %r65, %r64;
	add.s32 	%r97, %r97, 8;
	add.s32 	%r96, %r96, %r7;
	add.s32 	%r95, %r95, 8;
	setp.ne.s32 	%p3, %r97, 0;
	@%p3 bra 	$L__BB0_3;
$L__BB0_4:
	setp.eq.s32 	%p4, %r4, 0;
	@%p4 bra 	$L__BB0_12;
	and.b32  	%r19, %r32, 3;
	setp.lt.u32 	%p5, %r4, 4;
	@%p5 bra 	$L__BB0_7;
	add.s32 	%r68, %r103, %r3;
	mul.wide.s32 	%rd19, %r68, 4;
	add.s64 	%rd20, %rd2, %rd19;
	ld.global.u32 	%r69, [%rd20];
	mad.lo.s32 	%r70, %r103, %r33, %r2;
	mul.wide.s32 	%rd21, %r70, 4;
	add.s64 	%rd22, %rd1, %rd21;
	ld.global.u32 	%r71, [%rd22];
	mad.lo.s32 	%r72, %r71, %r69, %r108;
	ld.global.u32 	%r73, [%rd20+4];
	mul.wide.s32 	%rd23, %r33, 4;
	add.s64 	%rd24, %rd22, %rd23;
	ld.global.u32 	%r74, [%rd24];
	mad.lo.s32 	%r75, %r74, %r73, %r72;
	ld.global.u32 	%r76, [%rd20+8];
	add.s64 	%rd25, %rd24, %rd23;
	ld.global.u32 	%r77, [%rd25];
	mad.lo.s32 	%r78, %r77, %r76, %r75;
	ld.global.u32 	%r79, [%rd20+12];
	add.s64 	%rd26, %rd25, %rd23;
	ld.global.u32 	%r80, [%rd26];
	mad.lo.s32 	%r108, %r80, %r79, %r78;
	add.s32 	%r103, %r103, 4;
$L__BB0_7:
	setp.eq.s32 	%p6, %r19, 0;
	@%p6 bra 	$L__BB0_12;
	setp.eq.s32 	%p7, %r19, 1;
	@%p7 bra 	$L__BB0_10;
	add.s32 	%r82, %r103, %r3;
	mul.wide.s32 	%rd27, %r82, 4;
	add.s64 	%rd28, %rd2, %rd27;
	ld.global.u32 	%r83, [%rd28];
	mad.lo.s32 	%r84, %r103, %r33, %r2;
	mul.wide.s32 	%rd29, %r84, 4;
	add.s64 	%rd30, %rd1, %rd29;
	ld.global.u32 	%r85, [%rd30];
	mad.lo.s32 	%r86, %r85, %r83, %r108;
	ld.global.u32 	%r87, [%rd28+4];
	mul.wide.s32 	%rd31, %r33, 4;
	add.s64 	%rd32, %rd30, %rd31;
	ld.global.u32 	%r88, [%rd32];
	mad.lo.s32 	%r108, %r88, %r87, %r86;
	add.s32 	%r103, %r103, 2;
$L__BB0_10:
	and.b32  	%r89, %r32, 1;
	setp.eq.b32 	%p8, %r89, 1;
	not.pred 	%p9, %p8;
	@%p9 bra 	$L__BB0_12;
	add.s32 	%r90, %r103, %r3;
	mul.wide.s32 	%rd33, %r90, 4;
	add.s64 	%rd34, %rd2, %rd33;
	ld.global.u32 	%r91, [%rd34];
	mad.lo.s32 	%r92, %r103, %r33, %r2;
	mul.wide.s32 	%rd35, %r92, 4;
	add.s64 	%rd36, %rd1, %rd35;
	ld.global.u32 	%r93, [%rd36];
	mad.lo.s32 	%r108, %r93, %r91, %r108;
$L__BB0_12:
	cvta.to.global.u64 	%rd37, %rd4;
	mad.lo.s32 	%r94, %r33, %r1, %r2;
	mul.wide.s32 	%rd38, %r94, 4;
	add.s64 	%rd39, %rd37, %rd38;
	st.global.u32 	[%rd39], %r108;
	ret;

}


// ===== COMPILED SASS (sm_100) =====

	.target	sm_100

	.elftype	@"ET_EXEC"


//--------------------- .note.nv.tkinfo           --------------------------
	.section	.note.nv.tkinfo,"",@"SHT_NOTE"
	.sectionflags	@"SHF_NOTE_NV_TKINFO"
	.tkinfo
        /*0018*/ 	.word	0x00000002
        /*0030*/ 	.string	""
        /*0030*/ 	.string	"ptxas"
        /*0030*/ 	.string	"Cuda compilation tools, release 13.0, V13.0.88"
        /*0030*/ 	.string	"Build cuda_13.0.r13.0/compiler.36424714_0"
        /*0030*/ 	.string	"-arch sm_100 -m 64 "



//--------------------- .note.nv.cuinfo           --------------------------
	.section	.note.nv.cuinfo,"",@"SHT_NOTE"
	.sectionflags	@"SHF_NOTE_NV_CUINFO"
        /*0018*/ 	.short	0x0002
        /*001a*/ 	.short	0x0064
        /*001c*/ 	.short	0x0082
	.zero		2


//--------------------- .nv.info                  --------------------------
	.section	.nv.info,"",@"SHT_CUDA_INFO"
	.align	4


	//----- nvinfo : EIATTR_REGCOUNT
	.align		4
        /*0000*/ 	.byte	0x04, 0x2f
        /*0002*/ 	.short	(.L_1 - .L_0)
	.align		4
.L_0:
        /*0004*/ 	.word	index@(MatrixMultiply)
        /*0008*/ 	.word	0x00000020


	//----- nvinfo : EIATTR_FRAME_SIZE
	.align		4
.L_1:
        /*000c*/ 	.byte	0x04, 0x11
        /*000e*/ 	.short	(.L_3 - .L_2)
	.align		4
.L_2:
        /*0010*/ 	.word	index@(MatrixMultiply)
        /*0014*/ 	.word	0x00000000


	//----- nvinfo : EIATTR_MIN_STACK_SIZE
	.align		4
.L_3:
        /*0018*/ 	.byte	0x04, 0x12
        /*001a*/ 	.short	(.L_5 - .L_4)
	.align		4
.L_4:
        /*001c*/ 	.word	index@(MatrixMultiply)
        /*0020*/ 	.word	0x00000000
.L_5:


//--------------------- .nv.compat                --------------------------
	.section	.nv.compat,"",@"SHT_CUDA_COMPAT_INFO"
	.align	4
        /*0000*/ 	.byte	0x02, 0x09, 0x00, 0x00, 0x02, 0x02, 0x01, 0x00, 0x02, 0x05, 0x05, 0x00, 0x03, 0x07, 0x01, 0x01
        /*0010*/ 	.byte	0x02, 0x03, 0x00, 0x00, 0x02, 0x06, 0x01, 0x00, 0x04, 0x0b, 0x08, 0x00, 0x09, 0x00, 0x00, 0x00
        /*0020*/ 	.byte	0x00, 0x00, 0x00, 0x00


//--------------------- .nv.info.MatrixMultiply   --------------------------
	.section	.nv.info.MatrixMultiply,"",@"SHT_CUDA_INFO"
	.sectionflags	@""
	.align	4


	//----- nvinfo : EIATTR_CUDA_API_VERSION
	.align		4
        /*0000*/ 	.byte	0x04, 0x37
        /*0002*/ 	.short	(.L_7 - .L_6)
.L_6:
        /*0004*/ 	.word	0x00000082


	//----- nvinfo : EIATTR_KPARAM_INFO
	.align		4
.L_7:
        /*0008*/ 	.byte	0x04, 0x17
        /*000a*/ 	.short	(.L_9 - .L_8)
.L_8:
        /*000c*/ 	.word	0x00000000
        /*0010*/ 	.short	0x0005
        /*0012*/ 	.short	0x0020
        /*0014*/ 	.byte	0x00, 0xf0, 0x11, 0x00


	//----- nvinfo : EIATTR_KPARAM_INFO
	.align		4
.L_9:
        /*0018*/ 	.byte	0x04, 0x17
        /*001a*/ 	.short	(.L_11 - .L_10)
.L_10:
        /*001c*/ 	.word	0x00000000
        /*0020*/ 	.short	0x0004
        /*0022*/ 	.short	0x001c
        /*0024*/ 	.byte	0x00, 0xf0, 0x11, 0x00


	//----- nvinfo : EIATTR_KPARAM_INFO
	.align		4
.L_11:
        /*0028*/ 	.byte	0x04, 0x17
        /*002a*/ 	.short	(.L_13 - .L_12)
.L_12:
        /*002c*/ 	.word	0x00000000
        /*0030*/ 	.short	0x0003
        /*0032*/ 	.short	0x0018
        /*0034*/ 	.byte	0x00, 0xf0, 0x11, 0x00


	//----- nvinfo : EIATTR_KPARAM_INFO
	.align		4
.L_13:
        /*0038*/ 	.byte	0x04, 0x17
        /*003a*/ 	.short	(.L_15 - .L_14)
.L_14:
        /*003c*/ 	.word	0x00000000
        /*0040*/ 	.short	0x0002
        /*0042*/ 	.short	0x0010
        /*0044*/ 	.byte	0x00, 0xf5, 0x21, 0x00


	//----- nvinfo : EIATTR_KPARAM_INFO
	.align		4
.L_15:
        /*0048*/ 	.byte	0x04, 0x17
        /*004a*/ 	.short	(.L_17 - .L_16)
.L_16:
        /*004c*/ 	.word	0x00000000
        /*0050*/ 	.short	0x0001
        /*0052*/ 	.short	0x0008
        /*0054*/ 	.byte	0x00, 0xf5, 0x21, 0x00


	//----- nvinfo : EIATTR_KPARAM_INFO
	.align		4
.L_17:
        /*0058*/ 	.byte	0x04, 0x17
        /*005a*/ 	.short	(.L_19 - .L_18)
.L_18:
        /*005c*/ 	.word	0x00000000
        /*0060*/ 	.short	0x0000
        /*0062*/ 	.short	0x0000
        /*0064*/ 	.byte	0x00, 0xf5, 0x21, 0x00


	//----- nvinfo : EIATTR_SPARSE_MMA_MASK
	.align		4
.L_19:
        /*0068*/ 	.byte	0x03, 0x50
        /*006a*/ 	.short	0x0000


	//----- nvinfo : EIATTR_MAXREG_COUNT
	.align		4
        /*006c*/ 	.byte	0x03, 0x1b
        /*006e*/ 	.short	0x00ff


	//----- nvinfo : EIATTR_MERCURY_ISA_VERSION
	.align		4
        /*0070*/ 	.byte	0x03, 0x5f
        /*0072*/ 	.short	0x0101


	//----- nvinfo : EIATTR_VRC_CTA_INIT_COUNT
	.align		4
        /*0074*/ 	.byte	0x02, 0x4a
	.zero		1
	.zero		1


	//----- nvinfo : EIATTR_EXIT_INSTR_OFFSETS
	.align		4
        /*0078*/ 	.byte	0x04, 0x1c
        /*007a*/ 	.short	(.L_21 - .L_20)


	//   ....[0]....
.L_20:
        /*007c*/ 	.word	0x00000850


	//----- nvinfo : EIATTR_CBANK_PARAM_SIZE
	.align		4
.L_21:
        /*0080*/ 	.byte	0x03, 0x19
        /*0082*/ 	.short	0x0024


	//----- nvinfo : EIATTR_PARAM_CBANK
	.align		4
        /*0084*/ 	.byte	0x04, 0x0a
        /*0086*/ 	.short	(.L_23 - .L_22)
	.align		4
.L_22:
        /*0088*/ 	.word	index@(.nv.constant0.MatrixMultiply)
        /*008c*/ 	.short	0x0380
        /*008e*/ 	.short	0x0024


	//----- nvinfo : EIATTR_SW_WAR
	.align		4
.L_23:
        /*0090*/ 	.byte	0x04, 0x36
        /*0092*/ 	.short	(.L_25 - .L_24)
.L_24:
        /*0094*/ 	.word	0x00000008
.L_25:


//--------------------- .nv.callgraph             --------------------------
	.section	.nv.callgraph,"",@"SHT_CUDA_CALLGRAPH"
	.align	4
	.sectionentsize	8
	.align		4
        /*0000*/ 	.word	0x00000000
	.align		4
        /*0004*/ 	.word	0xffffffff
	.align		4
        /*0008*/ 	.word	0x00000000
	.align		4
        /*000c*/ 	.word	0xfffffffe
	.align		4
        /*0010*/ 	.word	0x00000000
	.align		4
        /*0014*/ 	.word	0xfffffffd
	.align		4
        /*0018*/ 	.word	0x00000000
	.align		4
        /*001c*/ 	.word	0xfffffffc


//--------------------- .text.MatrixMultiply      --------------------------
	.section	.text.MatrixMultiply,"ax",@progbits
	.align	128
        .global         MatrixMultiply
        .type           MatrixMultiply,@function
        .size           MatrixMultiply,(.L_x_5 - MatrixMultiply)
        .other          MatrixMultiply,@"STO_CUDA_ENTRY STV_DEFAULT"
MatrixMultiply:
.text.MatrixMultiply:
[----:B------:R-:W-:Y:S08]  /*0000*/  LDC R1, c[0x0][0x37c] ;  /* 0x0000df00ff017b82 */ /* 0x000ff00000000800 */
[----:B------:R-:W0:Y:S01]  /*0010*/  LDC R0, c[0x0][0x39c] ;  /* 0x0000e700ff007b82 */ /* 0x000e220000000800 */
[----:B------:R-:W1:Y:S01]  /*0020*/  S2R R2, SR_TID.X ;  /* 0x0000000000027919 */ /* 0x000e620000002100 */
[----:B------:R-:W2:Y:S01]  /*0030*/  LDCU.64 UR6, c[0x0][0x358] ;  /* 0x00006b00ff0677ac */ /* 0x000ea20008000a00 */
[----:B------:R-:W-:Y:S01]  /*0040*/  HFMA2 R24, -RZ, RZ, 0, 0 ;  /* 0x00000000ff187431 */ /* 0x000fe200000001ff */
[----:B------:R-:W3:Y:S04]  /*0050*/  S2R R3, SR_TID.Y ;  /* 0x0000000000037919 */ /* 0x000ee80000002200 */
[----:B------:R-:W1:Y:S08]  /*0060*/  LDC R15, c[0x0][0x360] ;  /* 0x0000d800ff0f7b82 */ /* 0x000e700000000800 */
[----:B------:R-:W1:Y:S08]  /*0070*/  S2UR UR4, SR_CTAID.X ;  /* 0x00000000000479c3 */ /* 0x000e700000002500 */
[----:B------:R-:W3:Y:S01]  /*0080*/  S2UR UR5, SR_CTAID.Y ;  /* 0x00000000000579c3 */ /* 0x000ee20000002600 */
[----:B0-----:R-:W-:-:S07]  /*0090*/  ISETP.GE.AND P0, PT, R0, 0x1, PT ;  /* 0x000000010000780c */ /* 0x001fce0003f06270 */
[----:B------:R-:W3:Y:S01]  /*00a0*/  LDC R14, c[0x0][0x364] ;  /* 0x0000d900ff0e7b82 */ /* 0x000ee20000000800 */
[----:B-1----:R-:W-:Y:S02]  /*00b0*/  IMAD R15, R15, UR4, R2 ;  /* 0x000000040f0f7c24 */ /* 0x002fe4000f8e0202 */
[----:B---3--:R-:W-:-:S03]  /*00c0*/  IMAD R14, R14, UR5, R3 ;  /* 0x000000050e0e7c24 */ /* 0x008fc6000f8e0203 */
[----:B--2---:R-:W-:Y:S05]  /*00d0*/  @!P0 BRA `(.L_x_0) ;  /* 0x0000000400c88947 */ /* 0x004fea0003800000 */
[C---:B------:R-:W-:Y:S01]  /*00e0*/  ISETP.GE.U32.AND P1, PT, R0.reuse, 0x8, PT ;  /* 0x000000080000780c */ /* 0x040fe20003f26070 */
[----:B------:R-:W-:Y:S01]  /*00f0*/  IMAD R17, R15, R0, RZ ;  /* 0x000000000f117224 */ /* 0x000fe200078e02ff */
[----:B------:R-:W-:Y:S02]  /*0100*/  LOP3.LUT R26, R0, 0x7, RZ, 0xc0, !PT ;  /* 0x00000007001a7812 */ /* 0x000fe400078ec0ff */
[----:B------:R-:W-:Y:S02]  /*0110*/  MOV R18, RZ ;  /* 0x000000ff00127202 */ /* 0x000fe40000000f00 */
[----:B------:R-:W-:Y:S02]  /*0120*/  ISETP.NE.AND P0, PT, R26, RZ, PT ;  /* 0x000000ff1a00720c */ /* 0x000fe40003f05270 */
[----:B------:R-:W-:-:S05]  /*0130*/  MOV R24, RZ ;  /* 0x000000ff00187202 */ /* 0x000fca0000000f00 */
[----:B------:R-:W-:Y:S06]  /*0140*/  @!P1 BRA `(.L_x_1) ;  /* 0x0000000000c89947 */ /* 0x000fec0003800000 */
[----:B------:R-:W0:Y:S01]  /*0150*/  LDCU.64 UR4, c[0x0][0x380] ;  /* 0x00007000ff0477ac */ /* 0x000e220008000a00 */
[----:B------:R-:W-:Y:S02]  /*0160*/  LOP3.LUT R18, R0, 0x7ffffff8, RZ, 0xc0, !PT ;  /* 0x7ffffff800127812 */ /* 0x000fe400078ec0ff */
[----:B------:R-:W-:Y:S02]  /*0170*/  MOV R24, RZ ;  /* 0x000000ff00187202 */ /* 0x000fe40000000f00 */
[----:B------:R-:W-:Y:S02]  /*0180*/  MOV R16, R17 ;  /* 0x0000001100107202 */ /* 0x000fe40000000f00 */
[----:B------:R-:W-:Y:S02]  /*0190*/  MOV R20, R14 ;  /* 0x0000000e00147202 */ /* 0x000fe40000000f00 */
[----:B------:R-:W-:Y:S01]  /*01a0*/  IADD3 R19, PT, PT, -R18, RZ, RZ ;  /* 0x000000ff12137210 */ /* 0x000fe20007ffe1ff */
[----:B0-----:R-:W-:-:S04]  /*01b0*/  UIADD3 UR4, UP0, UPT, UR4, 0x10, URZ ;  /* 0x0000001004047890 */ /* 0x001fc8000ff1e0ff */
[----:B------:R-:W-:-:S12]  /*01c0*/  UIADD3.X UR5, UPT, UPT, URZ, UR5, URZ, UP0, !UPT ;  /* 0x00000005ff057290 */ /* 0x000fd800087fe4ff */
.L_x_2:
[----:B------:R-:W0:Y:S01]  /*01d0*/  LDC.64 R10, c[0x0][0x388] ;  /* 0x0000e200ff0a7b82 */ /* 0x000e220000000a00 */
[----:B------:R-:W-:Y:S02]  /*01e0*/  MOV R2, UR4 ;  /* 0x0000000400027c02 */ /* 0x000fe40008000f00 */
[----:B------:R-:W-:-:S03]  /*01f0*/  MOV R3, UR5 ;  /* 0x0000000500037c02 */ /* 0x000fc60008000f00 */
[----:B------:R-:W-:Y:S02]  /*0200*/  IMAD.WIDE R2, R16, 0x4, R2 ;  /* 0x0000000410027825 */ /* 0x000fe400078e0202 */
[----:B------:R-:W1:Y:S03]  /*0210*/  LDC R23, c[0x0][0x3a0] ;  /* 0x0000e800ff177b82 */ /* 0x000e660000000800 */
[----:B------:R-:W2:Y:S04]  /*0220*/  LDG.E R27, desc[UR6][R2.64+-0x10] ;  /* 0xfffff006021b7981 */ /* 0x000ea8000c1e1900 */
[----:B------:R-:W3:Y:S04]  /*0230*/  LDG.E R22, desc[UR6][R2.64+-0xc] ;  /* 0xfffff40602167981 */ /* 0x000ee8000c1e1900 */
[----:B------:R-:W4:Y:S01]  /*0240*/  LDG.E R25, desc[UR6][R2.64+-0x8] ;  /* 0xfffff80602197981 */ /* 0x000f22000c1e1900 */
[----:B0-----:R-:W-:-:S05]  /*0250*/  IMAD.WIDE R10, R20, 0x4, R10 ;  /* 0x00000004140a7825 */ /* 0x001fca00078e020a */
[----:B------:R0:W2:Y:S01]  /*0260*/  LDG.E R28, desc[UR6][R10.64] ;  /* 0x000000060a1c7981 */ /* 0x0000a2000c1e1900 */
[----:B-1----:R-:W-:-:S05]  /*0270*/  IMAD.WIDE R12, R23, 0x4, R10 ;  /* 0x00000004170c7825 */ /* 0x002fca00078e020a */
[----:B------:R1:W3:Y:S01]  /*0280*/  LDG.E R21, desc[UR6][R12.64] ;  /* 0x000000060c157981 */ /* 0x0002e2000c1e1900 */
[----:B------:R-:W-:-:S04]  /*0290*/  IMAD.WIDE R8, R23, 0x4, R12 ;  /* 0x0000000417087825 */ /* 0x000fc800078e020c */
[C---:B------:R-:W-:Y:S02]  /*02a0*/  IMAD.WIDE R6, R23.reuse, 0x4, R8 ;  /* 0x0000000417067825 */ /* 0x040fe400078e0208 */
[----:B------:R-:W4:Y:S02]  /*02b0*/  LDG.E R8, desc[UR6][R8.64] ;  /* 0x0000000608087981 */ /* 0x000f24000c1e1900 */
[----:B------:R-:W-:-:S04]  /*02c0*/  IMAD.WIDE R4, R23, 0x4, R6 ;  /* 0x0000000417047825 */ /* 0x000fc800078e0206 */
[C---:B0-----:R-:W-:Y:S01]  /*02d0*/  IMAD.WIDE R10, R23.reuse, 0x4, R4 ;  /* 0x00000004170a7825 */ /* 0x041fe200078e0204 */
[----:B------:R-:W5:Y:S04]  /*02e0*/  LDG.E R9, desc[UR6][R2.64+0x8] ;  /* 0x0000080602097981 */ /* 0x000f68000c1e1900 */
[----:B------:R-:W5:Y:S01]  /*02f0*/  LDG.E R5, desc[UR6][R4.64] ;  /* 0x0000000604057981 */ /* 0x000f62000c1e1900 */
[----:B-1----:R-:W-:-:S03]  /*0300*/  IMAD.WIDE R12, R23, 0x4, R10 ;  /* 0x00000004170c7825 */ /* 0x002fc600078e020a */
[----:B------:R-:W5:Y:S04]  /*0310*/  LDG.E R29, desc[UR6][R10.64] ;  /* 0x000000060a1d7981 */ /* 0x000f68000c1e1900 */
[----:B------:R-:W5:Y:S04]  /*0320*/  LDG.E R4, desc[UR6][R2.64] ;  /* 0x0000000602047981 */ /* 0x000f68000c1e1900 */
[----:B------:R-:W5:Y:S04]  /*0330*/  LDG.E R10, desc[UR6][R2.64+0x4] ;  /* 0x00000406020a7981 */ /* 0x000f68000c1e1900 */
[----:B------:R-:W5:Y:S01]  /*0340*/  LDG.E R11, desc[UR6][R2.64+0xc] ;  /* 0x00000c06020b7981 */ /* 0x000f62000c1e1900 */
[----:B--2---:R-:W-:-:S03]  /*0350*/  IMAD R24, R27, R28, R24 ;  /* 0x0000001c1b187224 */ /* 0x004fc600078e0218 */
[----:B------:R0:W2:Y:S04]  /*0360*/  LDG.E R28, desc[UR6][R6.64] ;  /* 0x00000006061c7981 */ /* 0x0000a8000c1e1900 */
[----:B------:R-:W2:Y:S01]  /*0370*/  LDG.E R27, desc[UR6][R2.64+-0x4] ;  /* 0xfffffc06021b7981 */ /* 0x000ea2000c1e1900 */
[----:B0-----:R-:W-:-:S03]  /*0380*/  IMAD.WIDE R6, R23, 0x4, R12 ;  /* 0x0000000417067825 */ /* 0x001fc600078e020c */
[----:B------:R-:W5:Y:S04]  /*0390*/  LDG.E R2, desc[UR6][R12.64] ;  /* 0x000000060c027981 */ /* 0x000f68000c1e1900 */
[----:B------:R-:W5:Y:S01]  /*03a0*/  LDG.E R6, desc[UR6][R6.64] ;  /* 0x0000000606067981 */ /* 0x000f62000c1e1900 */
[----:B---3--:R-:W-:Y:S01]  /*03b0*/  IMAD R21, R22, R21, R24 ;  /* 0x0000001516157224 */ /* 0x008fe200078e0218 */
[----:B------:R-:W-:-:S03]  /*03c0*/  IADD3 R19, PT, PT, R19, 0x8, RZ ;  /* 0x0000000813137810 */ /* 0x000fc60007ffe0ff */
[----:B----4-:R-:W-:Y:S01]  /*03d0*/  IMAD R8, R25, R8, R21 ;  /* 0x0000000819087224 */ /* 0x010fe200078e0215 */
[----:B------:R-:W-:Y:S02]  /*03e0*/  ISETP.NE.AND P1, PT, R19, RZ, PT ;  /* 0x000000ff1300720c */ /* 0x000fe40003f25270 */
[----:B------:R-:W-:Y:S02]  /*03f0*/  LEA R20, R23, R20, 0x3 ;  /* 0x0000001417147211 */ /* 0x000fe400078e18ff */
[----:B------:R-:W-:Y:S01]  /*0400*/  IADD3 R16, PT, PT, R16, 0x8, RZ ;  /* 0x0000000810107810 */ /* 0x000fe20007ffe0ff */
[----:B--2---:R-:W-:-:S04]  /*0410*/  IMAD R8, R27, R28, R8 ;  /* 0x0000001c1b087224 */ /* 0x004fc800078e0208 */
[----:B-----5:R-:W-:-:S04]  /*0420*/  IMAD R4, R4, R5, R8 ;  /* 0x0000000504047224 */ /* 0x020fc800078e0208 */
[----:B------:R-:W-:-:S04]  /*0430*/  IMAD R4, R10, R29, R4 ;  /* 0x0000001d0a047224 */ /* 0x000fc800078e0204 */
[----:B------:R-:W-:-:S04]  /*0440*/  IMAD R2, R9, R2, R4 ;  /* 0x0000000209027224 */ /* 0x000fc800078e0204 */
[----:B------:R-:W-:Y:S01]  /*0450*/  IMAD R24, R11, R6, R2 ;  /* 0x000000060b187224 */ /* 0x000fe200078e0202 */
[----:B------:R-:W-:Y:S06]  /*0460*/  @P1 BRA `(.L_x_2) ;  /* 0xfffffffc00581947 */ /* 0x000fec000383ffff */
.L_x_1:
[----:B------:R-:W-:Y:S05]  /*0470*/  @!P0 BRA `(.L_x_0) ;  /* 0x0000000000e08947 */ /* 0x000fea0003800000 */
[----:B------:R-:W-:Y:S02]  /*0480*/  ISETP.GE.U32.AND P0, PT, R26, 0x4, PT ;  /* 0x000000041a00780c */ /* 0x000fe40003f06070 */
[----:B------:R-:W-:-:S04]  /*0490*/  LOP3.LUT R16, R0, 0x3, RZ, 0xc0, !PT ;  /* 0x0000000300107812 */ /* 0x000fc800078ec0ff */
[----:B------:R-:W-:-:S07]  /*04a0*/  ISETP.NE.AND P1, PT, R16, RZ, PT ;  /* 0x000000ff1000720c */ /* 0x000fce0003f25270 */
[----:B------:R-:W-:Y:S06]  /*04b0*/  @!P0 BRA `(.L_x_3) ;  /* 0x00000000005c8947 */ /* 0x000fec0003800000 */
[----:B------:R-:W0:Y:S01]  /*04c0*/  LDC R19, c[0x0][0x3a0] ;  /* 0x0000e800ff137b82 */ /* 0x000e220000000800 */
[----:B------:R-:W-:-:S07]  /*04d0*/  IADD3 R5, PT, PT, R17, R18, RZ ;  /* 0x0000001211057210 */ /* 0x000fce0007ffe0ff */
[----:B------:R-:W1:Y:S08]  /*04e0*/  LDC.64 R8, c[0x0][0x388] ;  /* 0x0000e200ff087b82 */ /* 0x000e700000000a00 */
[----:B------:R-:W2:Y:S01]  /*04f0*/  LDC.64 R2, c[0x0][0x380] ;  /* 0x0000e000ff027b82 */ /* 0x000ea20000000a00 */
[----:B0-----:R-:W-:-:S04]  /*0500*/  IMAD R7, R18, R19, R14 ;  /* 0x0000001312077224 */ /* 0x001fc800078e020e */
[----:B-1----:R-:W-:-:S04]  /*0510*/  IMAD.WIDE R8, R7, 0x4, R8 ;  /* 0x0000000407087825 */ /* 0x002fc800078e0208 */
[----:B------:R-:W-:Y:S02]  /*0520*/  IMAD.WIDE R10, R19, 0x4, R8 ;  /* 0x00000004130a7825 */ /* 0x000fe400078e0208 */
[----:B------:R-:W3:Y:S02]  /*0530*/  LDG.E R8, desc[UR6][R8.64] ;  /* 0x0000000608087981 */ /* 0x000ee4000c1e1900 */
[----:B--2---:R-:W-:-:S04]  /*0540*/  IMAD.WIDE R2, R5, 0x4, R2 ;  /* 0x0000000405027825 */ /* 0x004fc800078e0202 */
[C---:B------:R-:W-:Y:S01]  /*0550*/  IMAD.WIDE R4, R19.reuse, 0x4, R10 ;  /* 0x0000000413047825 */ /* 0x040fe200078e020a */
[----:B------:R-:W3:Y:S04]  /*0560*/  LDG.E R13, desc[UR6][R2.64] ;  /* 0x00000006020d7981 */ /* 0x000ee8000c1e1900 */
[----:B------:R-:W2:Y:S01]  /*0570*/  LDG.E R10, desc[UR6][R10.64] ;  /* 0x000000060a0a7981 */ /* 0x000ea2000c1e1900 */
[----:B------:R-:W-:-:S03]  /*0580*/  IMAD.WIDE R6, R19, 0x4, R4 ;  /* 0x0000000413067825 */ /* 0x000fc600078e0204 */
[----:B------:R-:W2:Y:S04]  /*0590*/  LDG.E R12, desc[UR6][R2.64+0x4] ;  /* 0x00000406020c7981 */ /* 0x000ea8000c1e1900 */
[----:B------:R-:W4:Y:S04]  /*05a0*/  LDG.E R20, desc[UR6][R4.64] ;  /* 0x0000000604147981 */ /* 0x000f28000c1e1900 */
[----:B------:R-:W4:Y:S04]  /*05b0*/  LDG.E R19, desc[UR6][R2.64+0x8] ;  /* 0x0000080602137981 */ /* 0x000f28000c1e1900 */
[----:B------:R-:W5:Y:S04]  /*05c0*/  LDG.E R21, desc[UR6][R2.64+0xc] ;  /* 0x00000c0602157981 */ /* 0x000f68000c1e1900 */
[----:B------:R-:W5:Y:S01]  /*05d0*/  LDG.E R6, desc[UR6][R6.64] ;  /* 0x0000000606067981 */ /* 0x000f62000c1e1900 */
[----:B------:R-:W-:Y:S01]  /*05e0*/  IADD3 R18, PT, PT, R18, 0x4, RZ ;  /* 0x0000000412127810 */ /* 0x000fe20007ffe0ff */
[----:B---3--:R-:W-:-:S04]  /*05f0*/  IMAD R13, R13, R8, R24 ;  /* 0x000000080d0d7224 */ /* 0x008fc800078e0218 */
[----:B--2---:R-:W-:-:S04]  /*0600*/  IMAD R12, R12, R10, R13 ;  /* 0x0000000a0c0c7224 */ /* 0x004fc800078e020d */
[----:B----4-:R-:W-:-:S04]  /*0610*/  IMAD R12, R19, R20, R12 ;  /* 0x00000014130c7224 */ /* 0x010fc800078e020c */
[----:B-----5:R-:W-:-:S07]  /*0620*/  IMAD R24, R21, R6, R12 ;  /* 0x0000000615187224 */ /* 0x020fce00078e020c */
.L_x_3:
[----:B------:R-:W-:Y:S05]  /*0630*/  @!P1 BRA `(.L_x_0) ;  /* 0x0000000000709947 */ /* 0x000fea0003800000 */
[----:B------:R-:W-:Y:S01]  /*0640*/  ISETP.NE.AND P0, PT, R16, 0x1, PT ;  /* 0x000000011000780c */ /* 0x000fe20003f05270 */
[----:B------:R-:W0:Y:S01]  /*0650*/  LDC.64 R10, c[0x0][0x388] ;  /* 0x0000e200ff0a7b82 */ /* 0x000e220000000a00 */
[----:B------:R-:W-:-:S04]  /*0660*/  LOP3.LUT R0, R0, 0x1, RZ, 0xc0, !PT ;  /* 0x0000000100007812 */ /* 0x000fc800078ec0ff */
[----:B------:R-:W-:-:S03]  /*0670*/  ISETP.NE.U32.AND P1, PT, R0, 0x1, PT ;  /* 0x000000010000780c */ /* 0x000fc60003f25070 */
[----:B------:R-:W1:Y:S04]  /*0680*/  LDC.64 R6, c[0x0][0x380] ;  /* 0x0000e000ff067b82 */ /* 0x000e680000000a00 */
[----:B------:R-:W-:-:S04]  /*0690*/  @P0 IADD3 R9, PT, PT, R17, R18, RZ ;  /* 0x0000001211090210 */ /* 0x000fc80007ffe0ff */
[----:B------:R-:W2:Y:S08]  /*06a0*/  @P0 LDC R13, c[0x0][0x3a0] ;  /* 0x0000e800ff0d0b82 */ /* 0x000eb00000000800 */
[----:B------:R-:W3:Y:S08]  /*06b0*/  @!P1 LDC R21, c[0x0][0x3a0] ;  /* 0x0000e800ff159b82 */ /* 0x000ef00000000800 */
[----:B------:R-:W4:Y:S01]  /*06c0*/  LDC.64 R4, c[0x0][0x380] ;  /* 0x0000e000ff047b82 */ /* 0x000f220000000a00 */
[----:B-1----:R-:W-:-:S07]  /*06d0*/  @P0 IMAD.WIDE R6, R9, 0x4, R6 ;  /* 0x0000000409060825 */ /* 0x002fce00078e0206 */
[----:B------:R-:W1:Y:S01]  /*06e0*/  LDC.64 R2, c[0x0][0x388] ;  /* 0x0000e200ff027b82 */ /* 0x000e620000000a00 */
[C---:B--2---:R-:W-:Y:S01]  /*06f0*/  @P0 IMAD R19, R18.reuse, R13, R14 ;  /* 0x0000000d12130224 */ /* 0x044fe200078e020e */
[----:B------:R-:W-:-:S03]  /*0700*/  @P0 IADD3 R18, PT, PT, R18, 0x2, RZ ;  /* 0x0000000212120810 */ /* 0x000fc60007ffe0ff */
[----:B0-----:R-:W-:Y:S01]  /*0710*/  @P0 IMAD.WIDE R10, R19, 0x4, R10 ;  /* 0x00000004130a0825 */ /* 0x001fe200078e020a */
[----:B------:R-:W-:Y:S01]  /*0720*/  @!P1 IADD3 R17, PT, PT, R17, R18, RZ ;  /* 0x0000001211119210 */ /* 0x000fe20007ffe0ff */
[----:B------:R-:W2:Y:S02]  /*0730*/  @P0 LDG.E R19, desc[UR6][R6.64] ;  /* 0x0000000606130981 */ /* 0x000ea4000c1e1900 */
[----:B------:R-:W-:Y:S02]  /*0740*/  @P0 IMAD.WIDE R8, R13, 0x4, R10 ;  /* 0x000000040d080825 */ /* 0x000fe400078e020a */
[----:B------:R-:W2:Y:S02]  /*0750*/  @P0 LDG.E R0, desc[UR6][R10.64] ;  /* 0x000000060a000981 */ /* 0x000ea4000c1e1900 */
[----:B---3--:R-:W-:Y:S02]  /*0760*/  @!P1 IMAD R13, R18, R21, R14 ;  /* 0x00000015120d9224 */ /* 0x008fe400078e020e */
[----:B----4-:R-:W-:Y:S01]  /*0770*/  @!P1 IMAD.WIDE R4, R17, 0x4, R4 ;  /* 0x0000000411049825 */ /* 0x010fe200078e0204 */
[----:B------:R-:W3:Y:S04]  /*0780*/  @P0 LDG.E R21, desc[UR6][R6.64+0x4] ;  /* 0x0000040606150981 */ /* 0x000ee8000c1e1900 */
[----:B------:R-:W3:Y:S01]  /*0790*/  @P0 LDG.E R8, desc[UR6][R8.64] ;  /* 0x0000000608080981 */ /* 0x000ee2000c1e1900 */
[----:B-1----:R-:W-:-:S03]  /*07a0*/  @!P1 IMAD.WIDE R2, R13, 0x4, R2 ;  /* 0x000000040d029825 */ /* 0x002fc600078e0202 */
[----:B------:R-:W4:Y:S04]  /*07b0*/  @!P1 LDG.E R5, desc[UR6][R4.64] ;  /* 0x0000000604059981 */ /* 0x000f28000c1e1900 */
[----:B------:R-:W4:Y:S01]  /*07c0*/  @!P1 LDG.E R2, desc[UR6][R2.64] ;  /* 0x0000000602029981 */ /* 0x000f22000c1e1900 */
[----:B--2---:R-:W-:-:S04]  /*07d0*/  @P0 IMAD R0, R19, R0, R24 ;  /* 0x0000000013000224 */ /* 0x004fc800078e0218 */
[----:B---3--:R-:W-:-:S04]  /*07e0*/  @P0 IMAD R24, R21, R8, R0 ;  /* 0x0000000815180224 */ /* 0x008fc800078e0200 */
[----:B----4-:R-:W-:-:S07]  /*07f0*/  @!P1 IMAD R24, R5, R2, R24 ;  /* 0x0000000205189224 */ /* 0x010fce00078e0218 */
.L_x_0:
[----:B------:R-:W0:Y:S01]  /*0800*/  LDC.64 R2, c[0x0][0x390] ;  /* 0x0000e400ff027b82 */ /* 0x000e220000000a00 */
[----:B------:R-:W1:Y:S02]  /*0810*/  LDCU UR4, c[0x0][0x3a0] ;  /* 0x00007400ff0477ac */ /* 0x000e640008000800 */
[----:B-1----:R-:W-:-:S04]  /*0820*/  IMAD R15, R15, UR4, R14 ;  /* 0x000000040f0f7c24 */ /* 0x002fc8000f8e020e */
[----:B0-----:R-:W-:-:S05]  /*0830*/  IMAD.WIDE R2, R15, 0x4, R2 ;  /* 0x000000040f027825 */ /* 0x001fca00078e0202 */
[----:B------:R-:W-:Y:S01]  /*0840*/  STG.E desc[UR6][R2.64], R24 ;  /* 0x0000001802007986 */ /* 0x000fe2000c101906 */
[----:B------:R-:W-:Y:S05]  /*0850*/  EXIT ;  /* 0x000000000000794d */ /* 0x000fea0003800000 */
.L_x_4:
[----:B------:R-:W-:-:S00]  /*0860*/  BRA `(.L_x_4) ;  /* 0xfffffffc00fc7947 */ /* 0x000fc0000383ffff */
[----:B------:R-:W-:-:S00]  /*0870*/  NOP ;  /* 0x0000000000007918 */ /* 0x000fc00000000000 */
        /* <DEDUP_REMOVED lines=8> */
.L_x_5:


//--------------------- .nv.shared.reserved.0     --------------------------
	.section	.nv.shared.reserved.0,"aw",@nobits
	.weak		__nv_reservedSMEM_offset_0_alias
	.size		__nv_reservedSMEM_offset_0_alias, 0, 64
	.other		__nv_reservedSMEM_offset_0_alias,@"STO_CUDA_RESERVED_SHARED STV_DEFAULT"
__nv_reservedSMEM_offset_0_alias:
	.zero		0
	.zero		64


//--------------------- .nv.constant0.MatrixMultiply --------------------------
	.section	.nv.constant0.MatrixMultiply,"a",@progbits
	.sectionflags	@""
	.align	4
.nv.constant0.MatrixMultiply:
	.zero		932


//--------------------- SYMBOLS --------------------------

	.type		.nv.reservedSmem.offset0,@object
	.size		.nv.reservedSmem.offset0,0x4
